//
// Generated by NVIDIA NVVM Compiler
//
// Compiler Build ID: CL-36424714
// Cuda compilation tools, release 13.0, V13.0.88
// Based on NVVM 20.0.0
//

.version 9.0
.target sm_100
.address_size 64

	// .globl	_Z8additioniiPi

.visible .entry _Z8additioniiPi(
	.param .u32 _Z8additioniiPi_param_0,
	.param .u32 _Z8additioniiPi_param_1,
	.param .u64 .ptr .align 1 _Z8additioniiPi_param_2
)
{
	.reg .b32 	%r<4>;
	.reg .b64 	%rd<3>;

	ld.param.u32 	%r1, [_Z8additioniiPi_param_0];
	ld.param.u32 	%r2, [_Z8additioniiPi_param_1];
	ld.param.u64 	%rd1, [_Z8additioniiPi_param_2];
	cvta.to.global.u64 	%rd2, %rd1;
	add.s32 	%r3, %r2, %r1;
	st.global.u32 	[%rd2], %r3;
	ret;

}


// ===== COMPILED SASS (sm_100) =====

	.target	sm_100

	.elftype	@"ET_EXEC"


//--------------------- .note.nv.tkinfo           --------------------------
	.section	.note.nv.tkinfo,"",@"SHT_NOTE"
	.sectionflags	@"SHF_NOTE_NV_TKINFO"
	.tkinfo
        /*0018*/ 	.word	0x00000002
        /*0030*/ 	.string	""
        /*0030*/ 	.string	"ptxas"
        /*0030*/ 	.string	"Cuda compilation tools, release 13.0, V13.0.88"
        /*0030*/ 	.string	"Build cuda_13.0.r13.0/compiler.36424714_0"
        /*0030*/ 	.string	"-arch sm_100 -m 64 "



//--------------------- .note.nv.cuinfo           --------------------------
	.section	.note.nv.cuinfo,"",@"SHT_NOTE"
	.sectionflags	@"SHF_NOTE_NV_CUINFO"
        /*0018*/ 	.short	0x0002
        /*001a*/ 	.short	0x0064
        /*001c*/ 	.short	0x0082
	.zero		2


//--------------------- .nv.info                  --------------------------
	.section	.nv.info,"",@"SHT_CUDA_INFO"
	.align	4


	//----- nvinfo : EIATTR_REGCOUNT
	.align		4
        /*0000*/ 	.byte	0x04, 0x2f
        /*0002*/ 	.short	(.L_1 - .L_0)
	.align		4
.L_0:
        /*0004*/ 	.word	index@(_Z8additioniiPi)
        /*0008*/ 	.word	0x00000008


	//----- nvinfo : EIATTR_FRAME_SIZE
	.align		4
.L_1:
        /*000c*/ 	.byte	0x04, 0x11
        /*000e*/ 	.short	(.L_3 - .L_2)
	.align		4
.L_2:
        /*0010*/ 	.word	index@(_Z8additioniiPi)
        /*0014*/ 	.word	0x00000000


	//----- nvinfo : EIATTR_MIN_STACK_SIZE
	.align		4
.L_3:
        /*0018*/ 	.byte	0x04, 0x12
        /*001a*/ 	.short	(.L_5 - .L_4)
	.align		4
.L_4:
        /*001c*/ 	.word	index@(_Z8additioniiPi)
        /*0020*/ 	.word	0x00000000
.L_5:


//--------------------- .nv.compat                --------------------------
	.section	.nv.compat,"",@"SHT_CUDA_COMPAT_INFO"
	.align	4
        /*0000*/ 	.byte	0x02, 0x09, 0x00, 0x00, 0x02, 0x02, 0x01, 0x00, 0x02, 0x05, 0x05, 0x00, 0x03, 0x07, 0x01, 0x01
        /*0010*/ 	.byte	0x02, 0x03, 0x00, 0x00, 0x02, 0x06, 0x01, 0x00, 0x04, 0x0b, 0x08, 0x00, 0x09, 0x00, 0x00, 0x00
        /*0020*/ 	.byte	0x00, 0x00, 0x00, 0x00


//--------------------- .nv.info._Z8additioniiPi  --------------------------
	.section	.nv.info._Z8additioniiPi,"",@"SHT_CUDA_INFO"
	.sectionflags	@""
	.align	4


	//----- nvinfo : EIATTR_CUDA_API_VERSION
	.align		4
        /*0000*/ 	.byte	0x04, 0x37
        /*0002*/ 	.short	(.L_7 - .L_6)
.L_6:
        /*0004*/ 	.word	0x00000082


	//----- nvinfo : EIATTR_KPARAM_INFO
	.align		4
.L_7:
        /*0008*/ 	.byte	0x04, 0x17
        /*000a*/ 	.short	(.L_9 - .L_8)
.L_8:
        /*000c*/ 	.word	0x00000000
        /*0010*/ 	.short	0x0002
        /*0012*/ 	.short	0x0008
        /*0014*/ 	.byte	0x00, 0xf5, 0x21, 0x00


	//----- nvinfo : EIATTR_KPARAM_INFO
	.align		4
.L_9:
        /*0018*/ 	.byte	0x04, 0x17
        /*001a*/ 	.short	(.L_11 - .L_10)
.L_10:
        /*001c*/ 	.word	0x00000000
        /*0020*/ 	.short	0x0001
        /*0022*/ 	.short	0x0004
        /*0024*/ 	.byte	0x00, 0xf0, 0x11, 0x00


	//----- nvinfo : EIATTR_KPARAM_INFO
	.align		4
.L_11:
        /*0028*/ 	.byte	0x04, 0x17
        /*002a*/ 	.short	(.L_13 - .L_12)
.L_12:
        /*002c*/ 	.word	0x00000000
        /*0030*/ 	.short	0x0000
        /*0032*/ 	.short	0x0000
        /*0034*/ 	.byte	0x00, 0xf0, 0x11, 0x00


	//----- nvinfo : EIATTR_SPARSE_MMA_MASK
	.align		4
.L_13:
        /*0038*/ 	.byte	0x03, 0x50
        /*003a*/ 	.short	0x0000


	//----- nvinfo : EIATTR_MAXREG_COUNT
	.align		4
        /*003c*/ 	.byte	0x03, 0x1b
        /*003e*/ 	.short	0x00ff


	//----- nvinfo : EIATTR_MERCURY_ISA_VERSION
	.align		4
        /*0040*/ 	.byte	0x03, 0x5f
        /*0042*/ 	.short	0x0101


	//----- nvinfo : EIATTR_VRC_CTA_INIT_COUNT
	.align		4
        /*0044*/ 	.byte	0x02, 0x4a
	.zero		1
	.zero		1


	//----- nvinfo : EIATTR_EXIT_INSTR_OFFSETS
	.align		4
        /*0048*/ 	.byte	0x04, 0x1c
        /*004a*/ 	.short	(.L_15 - .L_14)


	//   ....[0]....
.L_14:
        /*004c*/ 	.word	0x00000060


	//----- nvinfo : EIATTR_CBANK_PARAM_SIZE
	.align		4
.L_15:
        /*0050*/ 	.byte	0x03, 0x19
        /*0052*/ 	.short	0x0010


	//----- nvinfo : EIATTR_PARAM_CBANK
	.align		4
        /*0054*/ 	.byte	0x04, 0x0a
        /*0056*/ 	.short	(.L_17 - .L_16)
	.align		4
.L_16:
        /*0058*/ 	.word	index@(.nv.constant0._Z8additioniiPi)
        /*005c*/ 	.short	0x0380
        /*005e*/ 	.short	0x0010


	//----- nvinfo : EIATTR_SW_WAR
	.align		4
.L_17:
        /*0060*/ 	.byte	0x04, 0x36
        /*0062*/ 	.short	(.L_19 - .L_18)
.L_18:
        /*0064*/ 	.word	0x00000008
.L_19:


//--------------------- .nv.callgraph             --------------------------
	.section	.nv.callgraph,"",@"SHT_CUDA_CALLGRAPH"
	.align	4
	.sectionentsize	8
	.align		4
        /*0000*/ 	.word	0x00000000
	.align		4
        /*0004*/ 	.word	0xffffffff
	.align		4
        /*0008*/ 	.word	0x00000000
	.align		4
        /*000c*/ 	.word	0xfffffffe
	.align		4
        /*0010*/ 	.word	0x00000000
	.align		4
        /*0014*/ 	.word	0xfffffffd
	.align		4
        /*0018*/ 	.word	0x00000000
	.align		4
        /*001c*/ 	.word	0xfffffffc


//--------------------- .text._Z8additioniiPi     --------------------------
	.section	.text._Z8additioniiPi,"ax",@progbits
	.align	128
        .global         _Z8additioniiPi
        .type           _Z8additioniiPi,@function
        .size           _Z8additioniiPi,(.L_x_1 - _Z8additioniiPi)
        .other          _Z8additioniiPi,@"STO_CUDA_ENTRY STV_DEFAULT"
_Z8additioniiPi:
.text._Z8additioniiPi:
[----:B------:R-:W-:Y:S08]  /*0000*/  LDC R1, c[0x0][0x37c] ;  /* 0x0000df00ff017b82 */ /* 0x000ff00000000800 */
[----:B------:R-:W0:Y:S01]  /*0010*/  LDC.64 R4, c[0x0][0x380] ;  /* 0x0000e000ff047b82 */ /* 0x000e220000000a00 */
[----:B------:R-:W1:Y:S07]  /*0020*/  LDCU.64 UR4, c[0x0][0x358] ;  /* 0x00006b00ff0477ac */ /* 0x000e6e0008000a00 */
[----:B------:R-:W1:Y:S01]  /*0030*/  LDC.64 R2, c[0x0][0x388] ;  /* 0x0000e200ff027b82 */ /* 0x000e620000000a00 */
[----:B0-----:R-:W-:-:S05]  /*0040*/  IADD3 R5, PT, PT, R5, R4, RZ ;  /* 0x0000000405057210 */ /* 0x001fca0007ffe0ff */
[----:B-1----:R-:W-:Y:S01]  /*0050*/  STG.E desc[UR4][R2.64], R5 ;  /* 0x0000000502007986 */ /* 0x002fe2000c101904 */
[----:B------:R-:W-:Y:S05]  /*0060*/  EXIT ;  /* 0x000000000000794d */ /* 0x000fea0003800000 */
.L_x_0:
[----:B------:R-:W-:-:S00]  /*0070*/  BRA `(.L_x_0) ;  /* 0xfffffffc00fc7947 */ /* 0x000fc0000383ffff */
[----:B------:R-:W-:-:S00]  /*0080*/  NOP ;  /* 0x0000000000007918 */ /* 0x000fc00000000000 */
[----:B------:R-:W-:-:S00]  /*0090*/  NOP ;  /* 0x0000000000007918 */ /* 0x000fc00000000000 */
[----:B------:R-:W-:-:S00]  /*00a0*/  NOP ;  /* 0x0000000000007918 */ /* 0x000fc00000000000 */
[----:B------:R-:W-:-:S00]  /*00b0*/  NOP ;  /* 0x0000000000007918 */ /* 0x000fc00000000000 */
[----:B------:R-:W-:-:S00]  /*00c0*/  NOP ;  /* 0x0000000000007918 */ /* 0x000fc00000000000 */
[----:B------:R-:W-:-:S00]  /*00d0*/  NOP ;  /* 0x0000000000007918 */ /* 0x000fc00000000000 */
[----:B------:R-:W-:-:S00]  /*00e0*/  NOP ;  /* 0x0000000000007918 */ /* 0x000fc00000000000 */
[----:B------:R-:W-:-:S00]  /*00f0*/  NOP ;  /* 0x0000000000007918 */ /* 0x000fc00000000000 */
.L_x_1:


//--------------------- .nv.shared.reserved.0     --------------------------
	.section	.nv.shared.reserved.0,"aw",@nobits
	.weak		__nv_reservedSMEM_offset_0_alias
	.size		__nv_reservedSMEM_offset_0_alias, 0, 64
	.other		__nv_reservedSMEM_offset_0_alias,@"STO_CUDA_RESERVED_SHARED STV_DEFAULT"
__nv_reservedSMEM_offset_0_alias:
	.zero		0
	.zero		64


//--------------------- .nv.constant0._Z8additioniiPi --------------------------
	.section	.nv.constant0._Z8additioniiPi,"a",@progbits
	.sectionflags	@""
	.align	4
.nv.constant0._Z8additioniiPi:
	.zero		912


//--------------------- SYMBOLS --------------------------

	.type		.nv.reservedSmem.offset0,@object
	.size		.nv.reservedSmem.offset0,0x4
